	.headerflags	@"EF_CUDA_TEXMODE_UNIFIED EF_CUDA_64BIT_ADDRESS EF_CUDA_SM86 EF_CUDA_VIRTUAL_SM(EF_CUDA_SM86)"
	.elftype	@"ET_EXEC"


//--------------------- .nv.info                  --------------------------
	.section	.nv.info,"",@"SHT_CUDA_INFO"
	.align	4


	//----- nvinfo : EIATTR_REGCOUNT
	.align		4
        /*0000*/ 	.byte	0x04, 0x2f
        /*0002*/ 	.short	(.L_2 - .L_1)
	.align		4
.L_1:
        /*0004*/ 	.word	index@(triton__0d1d2d3de)
        /*0008*/ 	.word	0x00000010


	//----- nvinfo : EIATTR_MAX_STACK_SIZE
	.align		4
.L_2:
        /*000c*/ 	.byte	0x04, 0x23
        /*000e*/ 	.short	(.L_4 - .L_3)
	.align		4
.L_3:
        /*0010*/ 	.word	index@(triton__0d1d2d3de)
        /*0014*/ 	.word	0x00000000


	//----- nvinfo : EIATTR_MIN_STACK_SIZE
	.align		4
.L_4:
        /*0018*/ 	.byte	0x04, 0x12
        /*001a*/ 	.short	(.L_6 - .L_5)
	.align		4
.L_5:
        /*001c*/ 	.word	index@(triton__0d1d2d3de)
        /*0020*/ 	.word	0x00000000


	//----- nvinfo : EIATTR_FRAME_SIZE
	.align		4
.L_6:
        /*0024*/ 	.byte	0x04, 0x11
        /*0026*/ 	.short	(.L_8 - .L_7)
	.align		4
.L_7:
        /*0028*/ 	.word	index@(triton__0d1d2d3de)
        /*002c*/ 	.word	0x00000000
.L_8:


//--------------------- .nv.info.triton__0d1d2d3de --------------------------
	.section	.nv.info.triton__0d1d2d3de,"",@"SHT_CUDA_INFO"
	.align	4


	//----- nvinfo : EIATTR_CUDA_API_VERSION
	.align		4
        /*0000*/ 	.byte	0x04, 0x37
        /*0002*/ 	.short	(.L_10 - .L_9)
.L_9:
        /*0004*/ 	.word	0x0000007b


	//----- nvinfo : EIATTR_SW2861232_WAR
	.align		4
.L_10:
        /*0008*/ 	.byte	0x01, 0x35
	.zero		2


	//----- nvinfo : EIATTR_PARAM_CBANK
	.align		4
        /*000c*/ 	.byte	0x04, 0x0a
        /*000e*/ 	.short	(.L_12 - .L_11)
	.align		4
.L_11:
        /*0010*/ 	.word	index@(.nv.constant0.triton__0d1d2d3de)
        /*0014*/ 	.short	0x0160
        /*0016*/ 	.short	0x001c


	//----- nvinfo : EIATTR_CBANK_PARAM_SIZE
	.align		4
.L_12:
        /*0018*/ 	.byte	0x03, 0x19
        /*001a*/ 	.short	0x001c


	//----- nvinfo : EIATTR_KPARAM_INFO
	.align		4
        /*001c*/ 	.byte	0x04, 0x17
        /*001e*/ 	.short	(.L_14 - .L_13)
.L_13:
        /*0020*/ 	.word	0x00000000
        /*0024*/ 	.short	0x0003
        /*0026*/ 	.short	0x0018
        /*0028*/ 	.byte	0x00, 0xf0, 0x11, 0x00


	//----- nvinfo : EIATTR_KPARAM_INFO
	.align		4
.L_14:
        /*002c*/ 	.byte	0x04, 0x17
        /*002e*/ 	.short	(.L_16 - .L_15)
.L_15:
        /*0030*/ 	.word	0x00000000
        /*0034*/ 	.short	0x0002
        /*0036*/ 	.short	0x0010
        /*0038*/ 	.byte	0x00, 0xf0, 0x21, 0x00


	//----- nvinfo : EIATTR_KPARAM_INFO
	.align		4
.L_16:
        /*003c*/ 	.byte	0x04, 0x17
        /*003e*/ 	.short	(.L_18 - .L_17)
.L_17:
        /*0040*/ 	.word	0x00000000
        /*0044*/ 	.short	0x0001
        /*0046*/ 	.short	0x0008
        /*0048*/ 	.byte	0x00, 0xf0, 0x21, 0x00


	//----- nvinfo : EIATTR_KPARAM_INFO
	.align		4
.L_18:
        /*004c*/ 	.byte	0x04, 0x17
        /*004e*/ 	.short	(.L_20 - .L_19)
.L_19:
        /*0050*/ 	.word	0x00000000
        /*0054*/ 	.short	0x0000
        /*0056*/ 	.short	0x0000
        /*0058*/ 	.byte	0x00, 0xf0, 0x21, 0x00


	//----- nvinfo : EIATTR_MAXREG_COUNT
	.align		4
.L_20:
        /*005c*/ 	.byte	0x03, 0x1b
        /*005e*/ 	.short	0x00ff


	//----- nvinfo : EIATTR_EXIT_INSTR_OFFSETS
	.align		4
        /*0060*/ 	.byte	0x04, 0x1c
        /*0062*/ 	.short	(.L_22 - .L_21)


	//   ....[0]....
.L_21:
        /*0064*/ 	.word	0x00000ab0


	//   ....[1]....
        /*0068*/ 	.word	0x00000ad0


	//----- nvinfo : EIATTR_MAX_THREADS
	.align		4
.L_22:
        /*006c*/ 	.byte	0x04, 0x05
        /*006e*/ 	.short	(.L_24 - .L_23)
.L_23:
        /*0070*/ 	.word	0x00000020
        /*0074*/ 	.word	0x00000001
        /*0078*/ 	.word	0x00000001


	//----- nvinfo : EIATTR_CRS_STACK_SIZE
	.align		4
.L_24:
        /*007c*/ 	.byte	0x04, 0x1e
        /*007e*/ 	.short	(.L_26 - .L_25)
.L_25:
        /*0080*/ 	.word	0x00000000
.L_26:


//--------------------- .nv.rel.action            --------------------------
	.section	.nv.rel.action,"",@"SHT_CUDA_RELOCINFO"
	.align	8
	.sectionentsize	8
        /*0000*/ 	.byte	0x73, 0x00, 0x00, 0x00, 0x00, 0x00, 0x00, 0x00, 0x00, 0x00, 0x00, 0x11, 0x25, 0x00, 0x05, 0x36


//--------------------- .nv.constant0.triton__0d1d2d3de --------------------------
	.section	.nv.constant0.triton__0d1d2d3de,"a",@progbits
	.align	4
.nv.constant0.triton__0d1d2d3de:
	.zero		380


//--------------------- .text.triton__0d1d2d3de   --------------------------
	.section	.text.triton__0d1d2d3de,"ax",@progbits
	.sectioninfo	@"SHI_REGISTERS=16"
	.align	128
        .global         triton__0d1d2d3de
        .type           triton__0d1d2d3de,@function
        .size           triton__0d1d2d3de,(.L_x_10 - triton__0d1d2d3de)
        .other          triton__0d1d2d3de,@"STO_CUDA_ENTRY STV_DEFAULT"
triton__0d1d2d3de:
.text.triton__0d1d2d3de:
[----:B------:R-:W-:-:S02]  /*0000*/  MOV R1, c[0x0][0x28] ;  /* 0x00000a0000017a02 */ /* 0x000fc40000000f00 */
[----:B------:R-:W0:Y:S01]  /*0010*/  S2R R0, SR_TID.X ;  /* 0x0000000000007919 */ /* 0x000e220000002100 */
[----:B------:R-:W-:-:S03]  /*0020*/  ULDC.64 UR4, c[0x0][0x118] ;  /* 0x0000460000047ab9 */ /* 0x000fc60000000a00 */
[----:B------:R-:W1:Y:S01]  /*0030*/  S2R R3, SR_CTAID.X ;  /* 0x0000000000037919 */ /* 0x000e620000002500 */
[----:B0-----:R-:W-:-:S04]  /*0040*/  LOP3.LUT R0, R0, 0x1f, RZ, 0xc0, !PT ;  /* 0x0000001f00007812 */ /* 0x001fc800078ec0ff */
[----:B-1----:R-:W-:Y:S02]  /*0050*/  LEA R4, R3, R0, 0x5 ;  /* 0x0000000003047211 */ /* 0x002fe400078e28ff */
[----:B------:R-:W-:Y:S02]  /*0060*/  MOV R3, 0x2 ;  /* 0x0000000200037802 */ /* 0x000fe40000000f00 */
[C---:B------:R-:W-:Y:S02]  /*0070*/  ISETP.GE.AND P0, PT, R4.reuse, 0x20, PT ;  /* 0x000000200400780c */ /* 0x040fe40003f06270 */
[----:B------:R-:W-:Y:S02]  /*0080*/  SHF.L.U32 R2, R4, 0x2, RZ ;  /* 0x0000000204027819 */ /* 0x000fe400000006ff */
[----:B------:R-:W-:-:S03]  /*0090*/  PRMT R0, RZ, 0x7610, R0 ;  /* 0x00007610ff007816 */ /* 0x000fc60000000000 */
[----:B------:R-:W-:-:S06]  /*00a0*/  IMAD.WIDE R2, R2, R3, c[0x0][0x160] ;  /* 0x0000580002027625 */ /* 0x000fcc00078e0203 */
[----:B------:R-:W2:Y:S01]  /*00b0*/  @!P0 LDG.E.EL.U16 R0, [R2.64] ;  /* 0x0000000402008981 */ /* 0x000ea2000c2e1500 */
[----:B------:R-:W-:-:S06]  /*00c0*/  PRMT R5, RZ, 0x7610, R5 ;  /* 0x00007610ff057816 */ /* 0x000fcc0000000005 */
[----:B------:R-:W3:Y:S01]  /*00d0*/  @!P0 LDG.E.EL.U16 R5, [R2.64+0x2] ;  /* 0x0000020402058981 */ /* 0x000ee2000c2e1500 */
[----:B------:R-:W-:Y:S02]  /*00e0*/  PRMT R6, RZ, 0x7610, R6 ;  /* 0x00007610ff067816 */ /* 0x000fe40000000006 */
[----:B------:R-:W-:-:S04]  /*00f0*/  PRMT R7, RZ, 0x7610, R7 ;  /* 0x00007610ff077816 */ /* 0x000fc80000000007 */
[----:B------:R-:W4:Y:S04]  /*0100*/  @!P0 LDG.E.EL.U16 R6, [R2.64+0x4] ;  /* 0x0000040402068981 */ /* 0x000f28000c2e1500 */
[----:B------:R-:W5:Y:S01]  /*0110*/  @!P0 LDG.E.EL.U16 R7, [R2.64+0x6] ;  /* 0x0000060402078981 */ /* 0x000f62000c2e1500 */
[----:B------:R-:W-:Y:S01]  /*0120*/  BSSY B0, `(.L_x_0) ;  /* 0x000002f000007945 */ /* 0x000fe20003800000 */
[----:B--2---:R-:W-:-:S05]  /*0130*/  SHF.L.U32 R0, R0, 0x10, RZ ;  /* 0x0000001000007819 */ /* 0x004fca00000006ff */
[----:B------:R-:W-:Y:S01]  /*0140*/  FMUL R0, R0, 0.0625 ;  /* 0x3d80000000007820 */ /* 0x000fe20000400000 */
[----:B---3--:R-:W-:-:S03]  /*0150*/  SHF.L.U32 R5, R5, 0x10, RZ ;  /* 0x0000001005057819 */ /* 0x008fc600000006ff */
[----:B------:R-:W-:Y:S02]  /*0160*/  FMUL R11, R0, 0.019999999552965164185 ;  /* 0x3ca3d70a000b7820 */ /* 0x000fe40000400000 */
[----:B------:R-:W-:Y:S02]  /*0170*/  FMUL R5, R5, 0.0625 ;  /* 0x3d80000005057820 */ /* 0x000fe40000400000 */
[----:B------:R-:W-:Y:S01]  /*0180*/  FADD.FTZ R10, |R11|, -RZ ;  /* 0x800000ff0b0a7221 */ /* 0x000fe20000010200 */
[----:B----4-:R-:W-:Y:S01]  /*0190*/  SHF.L.U32 R6, R6, 0x10, RZ ;  /* 0x0000001006067819 */ /* 0x010fe200000006ff */
[----:B------:R-:W-:-:S03]  /*01a0*/  FMUL R12, R5, 0.019999999552965164185 ;  /* 0x3ca3d70a050c7820 */ /* 0x000fc60000400000 */
[----:B------:R-:W-:Y:S02]  /*01b0*/  FSETP.GE.AND P2, PT, R10, 0.60000002384185791016, PT ;  /* 0x3f19999a0a00780b */ /* 0x000fe40003f46000 */
[----:B-----5:R-:W-:-:S11]  /*01c0*/  SHF.L.U32 R7, R7, 0x10, RZ ;  /* 0x0000001007077819 */ /* 0x020fd600000006ff */
[C---:B------:R-:W-:Y:S01]  /*01d0*/  @P2 FMUL R8, R10.reuse, 2.8853900432586669922 ;  /* 0x4038aa3b0a082820 */ /* 0x040fe20000400000 */
[----:B------:R-:W-:Y:S01]  /*01e0*/  @P2 MOV R2, 0x3f800000 ;  /* 0x3f80000000022802 */ /* 0x000fe20000000f00 */
[----:B------:R-:W-:Y:S01]  /*01f0*/  @!P2 FMUL R3, R11, R11 ;  /* 0x0000000b0b03a220 */ /* 0x000fe20000400000 */
[----:B------:R-:W-:Y:S02]  /*0200*/  @!P2 MOV R0, 0x3c80f082 ;  /* 0x3c80f0820000a802 */ /* 0x000fe40000000f00 */
[----:B------:R-:W-:Y:S01]  /*0210*/  @P2 FSETP.GE.AND P1, PT, R10, 9.010913848876953125, PT ;  /* 0x41102cb40a00280b */ /* 0x000fe20003f26000 */
[----:B------:R-:W0:Y:S02]  /*0220*/  @P2 MUFU.EX2 R8, R8 ;  /* 0x0000000800082308 */ /* 0x000e240000000800 */
[----:B------:R-:W-:-:S04]  /*0230*/  @!P2 FFMA.FTZ R0, R3, R0, -0.052303962409496307373 ;  /* 0xbd563cae0300a423 */ /* 0x000fc80000010000 */
[----:B------:R-:W-:-:S04]  /*0240*/  @!P2 FFMA.FTZ R0, R3, R0, 0.1331529766321182251 ;  /* 0x3e0859410300a423 */ /* 0x000fc80000010000 */
[----:B------:R-:W-:-:S04]  /*0250*/  @!P2 FFMA.FTZ R0, R3, R0, -0.33332768082618713379 ;  /* 0xbeaaa9ed0300a423 */ /* 0x000fc80000010000 */
[----:B------:R-:W-:Y:S01]  /*0260*/  @!P2 FFMA.FTZ R0, R3, R0, RZ ;  /* 0x000000000300a223 */ /* 0x000fe200000100ff */
[----:B0-----:R-:W-:-:S06]  /*0270*/  @P2 FADD R9, R8, 1 ;  /* 0x3f80000008092421 */ /* 0x001fcc0000000000 */
[----:B------:R-:W0:Y:S02]  /*0280*/  @P2 MUFU.RCP R9, R9 ;  /* 0x0000000900092308 */ /* 0x000e240000001000 */
[----:B0-----:R-:W-:Y:S01]  /*0290*/  @P2 FFMA.FTZ R2, R9, -2, R2 ;  /* 0xc000000009022823 */ /* 0x001fe20000010002 */
[----:B------:R-:W-:-:S04]  /*02a0*/  FADD.FTZ R9, |R12|, -RZ ;  /* 0x800000ff0c097221 */ /* 0x000fc80000010200 */
[----:B------:R-:W-:Y:S02]  /*02b0*/  @P2 FSEL R2, R2, 1, !P1 ;  /* 0x3f80000002022808 */ /* 0x000fe40004800000 */
[----:B------:R-:W-:Y:S02]  /*02c0*/  FSETP.GE.AND P1, PT, R9, 0.60000002384185791016, PT ;  /* 0x3f19999a0900780b */ /* 0x000fe40003f26000 */
[--C-:B------:R-:W-:Y:S01]  /*02d0*/  @P2 LOP3.LUT R2, R2, 0x80000000, R11.reuse, 0xf8, !PT ;  /* 0x8000000002022812 */ /* 0x100fe200078ef80b */
[----:B------:R-:W-:-:S10]  /*02e0*/  @!P2 FFMA.FTZ R2, R11, R0, R11 ;  /* 0x000000000b02a223 */ /* 0x000fd4000001000b */
[----:B------:R-:W-:Y:S05]  /*02f0*/  @!P1 BRA `(.L_x_1) ;  /* 0x000000a000009947 */ /* 0x000fea0003800000 */
[C---:B------:R-:W-:Y:S01]  /*0300*/  FMUL R0, R9.reuse, 2.8853900432586669922 ;  /* 0x4038aa3b09007820 */ /* 0x040fe20000400000 */
[----:B------:R-:W-:Y:S02]  /*0310*/  MOV R8, 0x3f800000 ;  /* 0x3f80000000087802 */ /* 0x000fe40000000f00 */
[----:B------:R-:W-:-:S03]  /*0320*/  FSETP.GE.AND P1, PT, R9, 9.010913848876953125, PT ;  /* 0x41102cb40900780b */ /* 0x000fc60003f26000 */
[----:B------:R-:W0:Y:S02]  /*0330*/  MUFU.EX2 R0, R0 ;  /* 0x0000000000007308 */ /* 0x000e240000000800 */
[----:B0-----:R-:W-:-:S06]  /*0340*/  FADD R5, R0, 1 ;  /* 0x3f80000000057421 */ /* 0x001fcc0000000000 */
[----:B------:R-:W0:Y:S02]  /*0350*/  MUFU.RCP R5, R5 ;  /* 0x0000000500057308 */ /* 0x000e240000001000 */
[----:B0-----:R-:W-:-:S05]  /*0360*/  FFMA.FTZ R3, R5, -2, R8 ;  /* 0xc000000005037823 */ /* 0x001fca0000010008 */
[----:B------:R-:W-:-:S04]  /*0370*/  FSEL R3, R3, 1, !P1 ;  /* 0x3f80000003037808 */ /* 0x000fc80004800000 */
[----:B------:R-:W-:Y:S01]  /*0380*/  LOP3.LUT R3, R3, 0x80000000, R12, 0xf8, !PT ;  /* 0x8000000003037812 */ /* 0x000fe200078ef80c */
[----:B------:R-:W-:Y:S05]  /*0390*/  BRA `(.L_x_2) ;  /* 0x0000007000007947 */ /* 0x000fea0003800000 */
.L_x_1:
[----:B------:R-:W-:Y:S01]  /*03a0*/  MOV R0, 0x3c80f082 ;  /* 0x3c80f08200007802 */ /* 0x000fe20000000f00 */
[----:B------:R-:W-:-:S04]  /*03b0*/  FMUL R3, R12, R12 ;  /* 0x0000000c0c037220 */ /* 0x000fc80000400000 */
[----:B------:R-:W-:-:S04]  /*03c0*/  FFMA.FTZ R0, R3, R0, -0.052303962409496307373 ;  /* 0xbd563cae03007423 */ /* 0x000fc80000010000 */
[----:B------:R-:W-:-:S04]  /*03d0*/  FFMA.FTZ R0, R3, R0, 0.1331529766321182251 ;  /* 0x3e08594103007423 */ /* 0x000fc80000010000 */
[----:B------:R-:W-:-:S04]  /*03e0*/  FFMA.FTZ R0, R3, R0, -0.33332768082618713379 ;  /* 0xbeaaa9ed03007423 */ /* 0x000fc80000010000 */
[----:B------:R-:W-:-:S04]  /*03f0*/  FFMA.FTZ R0, R3, R0, RZ ;  /* 0x0000000003007223 */ /* 0x000fc800000100ff */
[----:B------:R-:W-:-:S02]  /*0400*/  FFMA.FTZ R3, R12, R0, R12 ;  /* 0x000000000c037223 */ /* 0x000fc4000001000c */
.L_x_2:
[----:B------:R-:W-:Y:S05]  /*0410*/  BSYNC B0 ;  /* 0x0000000000007941 */ /* 0x000fea0003800000 */
.L_x_0:
[----:B------:R-:W-:Y:S01]  /*0420*/  FMUL R0, R6, 0.0625 ;  /* 0x3d80000006007820 */ /* 0x000fe20000400000 */
[----:B------:R-:W-:Y:S03]  /*0430*/  BSSY B0, `(.L_x_3) ;  /* 0x0000016000007945 */ /* 0x000fe60003800000 */
[----:B------:R-:W-:-:S04]  /*0440*/  FMUL R8, R0, 0.019999999552965164185 ;  /* 0x3ca3d70a00087820 */ /* 0x000fc80000400000 */
[----:B------:R-:W-:-:S05]  /*0450*/  FADD.FTZ R9, |R8|, -RZ ;  /* 0x800000ff08097221 */ /* 0x000fca0000010200 */
[----:B------:R-:W-:-:S13]  /*0460*/  FSETP.GE.AND P1, PT, R9, 0.60000002384185791016, PT ;  /* 0x3f19999a0900780b */ /* 0x000fda0003f26000 */
        /* <DEDUP_REMOVED lines=11> */
.L_x_4:
[----:B------:R-:W-:Y:S01]  /*0520*/  MOV R0, 0x3c80f082 ;  /* 0x3c80f08200007802 */ /* 0x000fe20000000f00 */
[----:B------:R-:W-:-:S04]  /*0530*/  FMUL R5, R8, R8 ;  /* 0x0000000808057220 */ /* 0x000fc80000400000 */
[----:B------:R-:W-:-:S04]  /*0540*/  FFMA.FTZ R0, R5, R0, -0.052303962409496307373 ;  /* 0xbd563cae05007423 */ /* 0x000fc80000010000 */
[----:B------:R-:W-:-:S04]  /*0550*/  FFMA.FTZ R0, R5, R0, 0.1331529766321182251 ;  /* 0x3e08594105007423 */ /* 0x000fc80000010000 */
[----:B------:R-:W-:-:S04]  /*0560*/  FFMA.FTZ R0, R5, R0, -0.33332768082618713379 ;  /* 0xbeaaa9ed05007423 */ /* 0x000fc80000010000 */
[----:B------:R-:W-:-:S04]  /*0570*/  FFMA.FTZ R0, R5, R0, RZ ;  /* 0x0000000005007223 */ /* 0x000fc800000100ff */
[----:B------:R-:W-:-:S02]  /*0580*/  FFMA.FTZ R5, R8, R0, R8 ;  /* 0x0000000008057223 */ /* 0x000fc40000010008 */
.L_x_5:
[----:B------:R-:W-:Y:S05]  /*0590*/  BSYNC B0 ;  /* 0x0000000000007941 */ /* 0x000fea0003800000 */
.L_x_3:
        /* <DEDUP_REMOVED lines=16> */
.L_x_7:
[----:B------:R-:W-:Y:S01]  /*06a0*/  MOV R0, 0x3c80f082 ;  /* 0x3c80f08200007802 */ /* 0x000fe20000000f00 */
[----:B------:R-:W-:-:S04]  /*06b0*/  FMUL R7, R9, R9 ;  /* 0x0000000909077220 */ /* 0x000fc80000400000 */
[----:B------:R-:W-:-:S04]  /*06c0*/  FFMA.FTZ R0, R7, R0, -0.052303962409496307373 ;  /* 0xbd563cae07007423 */ /* 0x000fc80000010000 */
[----:B------:R-:W-:-:S04]  /*06d0*/  FFMA.FTZ R0, R7, R0, 0.1331529766321182251 ;  /* 0x3e08594107007423 */ /* 0x000fc80000010000 */
[----:B------:R-:W-:-:S04]  /*06e0*/  FFMA.FTZ R0, R7, R0, -0.33332768082618713379 ;  /* 0xbeaaa9ed07007423 */ /* 0x000fc80000010000 */
[----:B------:R-:W-:-:S04]  /*06f0*/  FFMA.FTZ R0, R7, R0, RZ ;  /* 0x0000000007007223 */ /* 0x000fc800000100ff */
[----:B------:R-:W-:-:S02]  /*0700*/  FFMA.FTZ R0, R9, R0, R9 ;  /* 0x0000000009007223 */ /* 0x000fc40000010009 */
.L_x_8:
[----:B------:R-:W-:Y:S05]  /*0710*/  BSYNC B0 ;  /* 0x0000000000007941 */ /* 0x000fea0003800000 */
.L_x_6:
[----:B------:R-:W-:Y:S02]  /*0720*/  SHF.R.S32.HI R7, RZ, 0x1f, R4 ;  /* 0x0000001fff077819 */ /* 0x000fe40000011404 */
[----:B------:R-:W-:Y:S02]  /*0730*/  MOV R13, 0x4 ;  /* 0x00000004000d7802 */ /* 0x000fe40000000f00 */
[----:B------:R-:W-:-:S04]  /*0740*/  LEA.HI R7, R7, R4, RZ, 0x2 ;  /* 0x0000000407077211 */ /* 0x000fc800078f10ff */
[----:B------:R-:W-:-:S04]  /*0750*/  LOP3.LUT R7, R7, 0xfffffffc, RZ, 0xc0, !PT ;  /* 0xfffffffc07077812 */ /* 0x000fc800078ec0ff */
[----:B------:R-:W-:-:S04]  /*0760*/  IADD3 R7, R4, -R7, RZ ;  /* 0x8000000704077210 */ /* 0x000fc80007ffe0ff */
[C---:B------:R-:W-:Y:S02]  /*0770*/  ISETP.GE.AND P1, PT, R7.reuse, RZ, PT ;  /* 0x000000ff0700720c */ /* 0x040fe40003f26270 */
[C---:B------:R-:W-:Y:S02]  /*0780*/  ISETP.GE.AND P2, PT, R7.reuse, 0x1, PT ;  /* 0x000000010700780c */ /* 0x040fe40003f46270 */
[----:B------:R-:W-:Y:S02]  /*0790*/  FSEL R9, RZ, -3.38953138925153547590e+38, P1 ;  /* 0xff7f0000ff097808 */ /* 0x000fe40000800000 */
[----:B------:R-:W-:Y:S02]  /*07a0*/  FSEL R6, RZ, -3.38953138925153547590e+38, P2 ;  /* 0xff7f0000ff067808 */ /* 0x000fe40001000000 */
[----:B------:R-:W-:Y:S01]  /*07b0*/  ISETP.NE.AND P3, PT, R7, 0x3, PT ;  /* 0x000000030700780c */ /* 0x000fe20003f65270 */
[----:B------:R-:W-:Y:S02]  /*07c0*/  FFMA R2, R2, 50, R9 ;  /* 0x4248000002027823 */ /* 0x000fe40000000009 */
[----:B------:R-:W-:-:S03]  /*07d0*/  FFMA R3, R3, 50, R6 ;  /* 0x4248000003037823 */ /* 0x000fc60000000006 */
[C---:B------:R-:W-:Y:S02]  /*07e0*/  FSETP.NAN.AND P2, PT, R2.reuse, R2, PT ;  /* 0x000000020200720b */ /* 0x040fe40003f48000 */
[----:B------:R-:W-:-:S04]  /*07f0*/  FSETP.GT.AND P1, PT, R2, R3, PT ;  /* 0x000000030200720b */ /* 0x000fc80003f24000 */
[C---:B------:R-:W-:Y:S02]  /*0800*/  FSEL R9, R2.reuse, R3, P1 ;  /* 0x0000000302097208 */ /* 0x040fe40000800000 */
[----:B------:R-:W-:Y:S02]  /*0810*/  ISETP.GE.AND P1, PT, R7, 0x2, PT ;  /* 0x000000020700780c */ /* 0x000fe40003f26270 */
[----:B------:R-:W-:Y:S02]  /*0820*/  FSEL R9, R2, R9, P2 ;  /* 0x0000000902097208 */ /* 0x000fe40001000000 */
[----:B------:R-:W-:Y:S02]  /*0830*/  FSEL R6, RZ, -3.38953138925153547590e+38, P1 ;  /* 0xff7f0000ff067808 */ /* 0x000fe40000800000 */
[----:B------:R-:W-:-:S03]  /*0840*/  FSETP.NAN.AND P2, PT, R9, R9, PT ;  /* 0x000000090900720b */ /* 0x000fc60003f48000 */
[----:B------:R-:W-:Y:S01]  /*0850*/  FFMA R6, R5, 50, R6 ;  /* 0x4248000005067823 */ /* 0x000fe20000000006 */
[----:B------:R-:W-:-:S04]  /*0860*/  FSEL R5, RZ, -3.38953138925153547590e+38, !P3 ;  /* 0xff7f0000ff057808 */ /* 0x000fc80005800000 */
[----:B------:R-:W-:Y:S01]  /*0870*/  FSETP.GT.AND P1, PT, R9, R6, PT ;  /* 0x000000060900720b */ /* 0x000fe20003f24000 */
[----:B------:R-:W-:-:S04]  /*0880*/  FFMA R0, R0, 50, R5 ;  /* 0x4248000000007823 */ /* 0x000fc80000000005 */
[----:B------:R-:W-:-:S04]  /*0890*/  @!P2 FSEL R9, R9, R6, P1 ;  /* 0x000000060909a208 */ /* 0x000fc80000800000 */
[C---:B------:R-:W-:Y:S02]  /*08a0*/  FSETP.NAN.AND P2, PT, R9.reuse, R9, PT ;  /* 0x000000090900720b */ /* 0x040fe40003f48000 */
[----:B------:R-:W-:-:S11]  /*08b0*/  FSETP.GT.AND P1, PT, R9, R0, PT ;  /* 0x000000000900720b */ /* 0x000fd60003f24000 */
[----:B------:R-:W-:-:S05]  /*08c0*/  @!P2 FSEL R9, R9, R0, P1 ;  /* 0x000000000909a208 */ /* 0x000fca0000800000 */
[--C-:B------:R-:W-:Y:S01]  /*08d0*/  FADD R2, R2, -R9.reuse ;  /* 0x8000000902027221 */ /* 0x100fe20000000000 */
[--C-:B------:R-:W-:Y:S01]  /*08e0*/  FADD R3, R3, -R9.reuse ;  /* 0x8000000903037221 */ /* 0x100fe20000000000 */
[--C-:B------:R-:W-:Y:S01]  /*08f0*/  FADD R6, R6, -R9.reuse ;  /* 0x8000000906067221 */ /* 0x100fe20000000000 */
[----:B------:R-:W-:Y:S01]  /*0900*/  FADD R0, R0, -R9 ;  /* 0x8000000900007221 */ /* 0x000fe20000000000 */
[----:B------:R-:W-:Y:S01]  /*0910*/  FMUL R2, R2, 1.4426950216293334961 ;  /* 0x3fb8aa3b02027820 */ /* 0x000fe20000400000 */
[----:B------:R-:W-:Y:S01]  /*0920*/  FMUL R5, R3, 1.4426950216293334961 ;  /* 0x3fb8aa3b03057820 */ /* 0x000fe20000400000 */
[----:B------:R-:W-:Y:S01]  /*0930*/  FMUL R6, R6, 1.4426950216293334961 ;  /* 0x3fb8aa3b06067820 */ /* 0x000fe20000400000 */
[----:B------:R-:W-:Y:S02]  /*0940*/  FMUL R8, R0, 1.4426950216293334961 ;  /* 0x3fb8aa3b00087820 */ /* 0x000fe40000400000 */
[----:B------:R-:W-:Y:S02]  /*0950*/  FSETP.GEU.AND P1, PT, R2, -126, PT ;  /* 0xc2fc00000200780b */ /* 0x000fe40003f2e000 */
[----:B------:R-:W-:-:S02]  /*0960*/  FSETP.GEU.AND P2, PT, R5, -126, PT ;  /* 0xc2fc00000500780b */ /* 0x000fc40003f4e000 */
[----:B------:R-:W-:Y:S02]  /*0970*/  FSETP.GEU.AND P3, PT, R6, -126, PT ;  /* 0xc2fc00000600780b */ /* 0x000fe40003f6e000 */
[----:B------:R-:W-:-:S07]  /*0980*/  FSETP.GEU.AND P4, PT, R8, -126, PT ;  /* 0xc2fc00000800780b */ /* 0x000fce0003f8e000 */
[----:B------:R-:W-:Y:S02]  /*0990*/  @!P1 FMUL R2, R2, 0.5 ;  /* 0x3f00000002029820 */ /* 0x000fe40000400000 */
[----:B------:R-:W-:Y:S02]  /*09a0*/  @!P2 FMUL R5, R5, 0.5 ;  /* 0x3f0000000505a820 */ /* 0x000fe40000400000 */
[----:B------:R-:W0:Y:S01]  /*09b0*/  MUFU.EX2 R0, R2 ;  /* 0x0000000200007308 */ /* 0x000e220000000800 */
[----:B------:R-:W-:Y:S01]  /*09c0*/  @!P3 FMUL R6, R6, 0.5 ;  /* 0x3f0000000606b820 */ /* 0x000fe20000400000 */
[----:B------:R-:W-:-:S06]  /*09d0*/  @!P4 FMUL R8, R8, 0.5 ;  /* 0x3f0000000808c820 */ /* 0x000fcc0000400000 */
[----:B------:R-:W1:Y:S08]  /*09e0*/  MUFU.EX2 R3, R5 ;  /* 0x0000000500037308 */ /* 0x000e700000000800 */
[----:B------:R-:W2:Y:S01]  /*09f0*/  MUFU.EX2 R7, R6 ;  /* 0x0000000600077308 */ /* 0x000ea20000000800 */
[----:B0-----:R-:W-:-:S07]  /*0a00*/  @!P1 FMUL R0, R0, R0 ;  /* 0x0000000000009220 */ /* 0x001fce0000400000 */
[----:B------:R-:W0:Y:S01]  /*0a10*/  MUFU.EX2 R11, R8 ;  /* 0x00000008000b7308 */ /* 0x000e220000000800 */
[----:B-1----:R-:W-:-:S04]  /*0a20*/  @!P2 FMUL R3, R3, R3 ;  /* 0x000000030303a220 */ /* 0x002fc80000400000 */
[----:B------:R-:W-:Y:S01]  /*0a30*/  FADD R0, R0, R3 ;  /* 0x0000000300007221 */ /* 0x000fe20000000000 */
[----:B------:R-:W-:Y:S01]  /*0a40*/  IMAD.WIDE R2, R4, R13, c[0x0][0x168] ;  /* 0x00005a0004027625 */ /* 0x000fe200078e020d */
[----:B--2---:R-:W-:-:S03]  /*0a50*/  @!P3 FMUL R7, R7, R7 ;  /* 0x000000070707b220 */ /* 0x004fc60000400000 */
[----:B------:R-:W-:Y:S01]  /*0a60*/  IMAD.WIDE R4, R4, R13, c[0x0][0x170] ;  /* 0x00005c0004047625 */ /* 0x000fe200078e020d */
[----:B------:R1:W-:Y:S01]  /*0a70*/  @!P0 STG.E [R2.64], R9 ;  /* 0x0000000902008986 */ /* 0x0003e2000c101904 */
[----:B------:R-:W-:Y:S01]  /*0a80*/  FADD R0, R0, R7 ;  /* 0x0000000700007221 */ /* 0x000fe20000000000 */
[----:B0-----:R-:W-:-:S04]  /*0a90*/  @!P4 FMUL R11, R11, R11 ;  /* 0x0000000b0b0bc220 */ /* 0x001fc80000400000 */
[----:B------:R-:W-:Y:S01]  /*0aa0*/  FADD R11, R0, R11 ;  /* 0x0000000b000b7221 */ /* 0x000fe20000000000 */
[----:B------:R-:W-:Y:S06]  /*0ab0*/  @P0 EXIT ;  /* 0x000000000000094d */ /* 0x000fec0003800000 */
[----:B------:R-:W-:Y:S01]  /*0ac0*/  STG.E [R4.64], R11 ;  /* 0x0000000b04007986 */ /* 0x000fe2000c101904 */
[----:B------:R-:W-:Y:S05]  /*0ad0*/  EXIT ;  /* 0x000000000000794d */ /* 0x000fea0003800000 */
.L_x_9:
[----:B------:R-:W-:-:S00]  /*0ae0*/  BRA `(.L_x_9) ;  /* 0xfffffff000007947 */ /* 0x000fc0000383ffff */
[----:B------:R-:W-:-:S00]  /*0af0*/  NOP ;  /* 0x0000000000007918 */ /* 0x000fc00000000000 */
        /* <DEDUP_REMOVED lines=8> */
.L_x_10:


//--------------------- .nv.global.init           --------------------------
	.section	.nv.global.init,"aw",@progbits
.nv.global.init:
	.type		_$_str,@object
	.size		_$_str,(.L_0 - _$_str)
_$_str:
        /*0000*/ 	.byte	0x5f, 0x5f, 0x43, 0x55, 0x44, 0x41, 0x5f, 0x46, 0x54, 0x5a, 0x00
.L_0:
